//
// Generated by NVIDIA NVVM Compiler
//
// Compiler Build ID: CL-36424714
// Cuda compilation tools, release 13.0, V13.0.88
// Based on NVVM 20.0.0
//

.version 9.0
.target sm_100
.address_size 64

	// .globl	_Z5printv
.extern .func  (.param .b32 func_retval0) vprintf
(
	.param .b64 vprintf_param_0,
	.param .b64 vprintf_param_1
)
;
.global .align 1 .b8 $str[46] = {72, 101, 108, 108, 111, 32, 87, 111, 114, 108, 100, 33, 32, 77, 121, 32, 116, 104, 114, 101, 97, 100, 73, 100, 32, 105, 115, 32, 37, 100, 32, 102, 114, 111, 109, 32, 98, 108, 111, 99, 107, 32, 37, 100, 10};

.visible .entry _Z5printv()
{
	.local .align 8 .b8 	__local_depot0[8];
	.reg .b64 	%SP;
	.reg .b64 	%SPL;
	.reg .b32 	%r<7>;
	.reg .b64 	%rd<5>;

	mov.u64 	%SPL, __local_depot0;
	cvta.local.u64 	%SP, %SPL;
	add.u64 	%rd1, %SP, 0;
	add.u64 	%rd2, %SPL, 0;
	mov.u32 	%r1, %ctaid.x;
	mov.u32 	%r2, %ntid.x;
	mov.u32 	%r3, %tid.x;
	mad.lo.s32 	%r4, %r1, %r2, %r3;
	st.local.v2.u32 	[%rd2], {%r4, %r1};
	mov.u64 	%rd3, $str;
	cvta.global.u64 	%rd4, %rd3;
	{ // callseq 0, 0
	.param .b64 param0;
	st.param.b64 	[param0], %rd4;
	.param .b64 param1;
	st.param.b64 	[param1], %rd1;
	.param .b32 retval0;
	call.uni (retval0), 
	vprintf, 
	(
	param0, 
	param1
	);
	ld.param.b32 	%r5, [retval0];
	} // callseq 0
	ret;

}


// ===== COMPILED SASS (sm_100) =====

	.target	sm_100

	.elftype	@"ET_EXEC"


//--------------------- .note.nv.tkinfo           --------------------------
	.section	.note.nv.tkinfo,"",@"SHT_NOTE"
	.sectionflags	@"SHF_NOTE_NV_TKINFO"
	.tkinfo
        /*0018*/ 	.word	0x00000002
        /*0030*/ 	.string	""
        /*0030*/ 	.string	"ptxas"
        /*0030*/ 	.string	"Cuda compilation tools, release 13.0, V13.0.88"
        /*0030*/ 	.string	"Build cuda_13.0.r13.0/compiler.36424714_0"
        /*0030*/ 	.string	"-arch sm_100 -m 64 "



//--------------------- .note.nv.cuinfo           --------------------------
	.section	.note.nv.cuinfo,"",@"SHT_NOTE"
	.sectionflags	@"SHF_NOTE_NV_CUINFO"
        /*0018*/ 	.short	0x0002
        /*001a*/ 	.short	0x0064
        /*001c*/ 	.short	0x0082
	.zero		2


//--------------------- .nv.info                  --------------------------
	.section	.nv.info,"",@"SHT_CUDA_INFO"
	.align	4


	//----- nvinfo : EIATTR_REGCOUNT
	.align		4
        /*0000*/ 	.byte	0x04, 0x2f
        /*0002*/ 	.short	(.L_2 - .L_1)
	.align		4
.L_1:
        /*0004*/ 	.word	index@(_Z5printv)
        /*0008*/ 	.word	0x00000018


	//----- nvinfo : EIATTR_FRAME_SIZE
	.align		4
.L_2:
        /*000c*/ 	.byte	0x04, 0x11
        /*000e*/ 	.short	(.L_4 - .L_3)
	.align		4
.L_3:
        /*0010*/ 	.word	index@(_Z5printv)
        /*0014*/ 	.word	0x00000008


	//----- nvinfo : EIATTR_MIN_STACK_SIZE
	.align		4
.L_4:
        /*0018*/ 	.byte	0x04, 0x12
        /*001a*/ 	.short	(.L_6 - .L_5)
	.align		4
.L_5:
        /*001c*/ 	.word	index@(_Z5printv)
        /*0020*/ 	.word	0x00000008
.L_6:


//--------------------- .nv.compat                --------------------------
	.section	.nv.compat,"",@"SHT_CUDA_COMPAT_INFO"
	.align	4
        /*0000*/ 	.byte	0x02, 0x09, 0x00, 0x00, 0x02, 0x02, 0x01, 0x00, 0x02, 0x05, 0x05, 0x00, 0x03, 0x07, 0x01, 0x01
        /*0010*/ 	.byte	0x02, 0x03, 0x00, 0x00, 0x02, 0x06, 0x01, 0x00, 0x04, 0x0b, 0x08, 0x00, 0x09, 0x00, 0x00, 0x00
        /*0020*/ 	.byte	0x00, 0x00, 0x00, 0x00


//--------------------- .nv.info._Z5printv        --------------------------
	.section	.nv.info._Z5printv,"",@"SHT_CUDA_INFO"
	.sectionflags	@""
	.align	4


	//----- nvinfo : EIATTR_CUDA_API_VERSION
	.align		4
        /*0000*/ 	.byte	0x04, 0x37
        /*0002*/ 	.short	(.L_8 - .L_7)
.L_7:
        /*0004*/ 	.word	0x00000082


	//----- nvinfo : EIATTR_SPARSE_MMA_MASK
	.align		4
.L_8:
        /*0008*/ 	.byte	0x03, 0x50
        /*000a*/ 	.short	0x0000


	//----- nvinfo : EIATTR_MAXREG_COUNT
	.align		4
        /*000c*/ 	.byte	0x03, 0x1b
        /*000e*/ 	.short	0x00ff


	//----- nvinfo : EIATTR_EXTERNS
	.align		4
        /*0010*/ 	.byte	0x04, 0x0f
        /*0012*/ 	.short	(.L_10 - .L_9)


	//   ....[0]....
	.align		4
.L_9:
        /*0014*/ 	.word	index@(vprintf)


	//----- nvinfo : EIATTR_MERCURY_ISA_VERSION
	.align		4
.L_10:
        /*0018*/ 	.byte	0x03, 0x5f
        /*001a*/ 	.short	0x0101


	//----- nvinfo : EIATTR_VRC_CTA_INIT_COUNT
	.align		4
        /*001c*/ 	.byte	0x02, 0x4a
	.zero		1
	.zero		1


	//----- nvinfo : EIATTR_SYSCALL_OFFSETS
	.align		4
        /*0020*/ 	.byte	0x04, 0x46
        /*0022*/ 	.short	(.L_12 - .L_11)


	//   ....[0]....
.L_11:
        /*0024*/ 	.word	0x00000110


	//----- nvinfo : EIATTR_EXIT_INSTR_OFFSETS
	.align		4
.L_12:
        /*0028*/ 	.byte	0x04, 0x1c
        /*002a*/ 	.short	(.L_14 - .L_13)


	//   ....[0]....
.L_13:
        /*002c*/ 	.word	0x00000120


	//----- nvinfo : EIATTR_SW_WAR
	.align		4
.L_14:
        /*0030*/ 	.byte	0x04, 0x36
        /*0032*/ 	.short	(.L_16 - .L_15)
.L_15:
        /*0034*/ 	.word	0x00000008
.L_16:


//--------------------- .nv.callgraph             --------------------------
	.section	.nv.callgraph,"",@"SHT_CUDA_CALLGRAPH"
	.align	4
	.sectionentsize	8
	.align		4
        /*0000*/ 	.word	0x00000000
	.align		4
        /*0004*/ 	.word	0xffffffff
	.align		4
        /*0008*/ 	.word	index@(_Z5printv)
	.align		4
        /*000c*/ 	.word	index@(vprintf)
	.align		4
        /*0010*/ 	.word	0x00000000
	.align		4
        /*0014*/ 	.word	0xfffffffe
	.align		4
        /*0018*/ 	.word	0x00000000
	.align		4
        /*001c*/ 	.word	0xfffffffd
	.align		4
        /*0020*/ 	.word	0x00000000
	.align		4
        /*0024*/ 	.word	0xfffffffc


//--------------------- .nv.constant4             --------------------------
	.section	.nv.constant4,"a",@progbits
	.align	8
	.align		8
.nv.constant4:
        /*0000*/ 	.dword	vprintf
	.align		8
        /*0008*/ 	.dword	$str


//--------------------- .text._Z5printv           --------------------------
	.section	.text._Z5printv,"ax",@progbits
	.align	128
        .global         _Z5printv
        .type           _Z5printv,@function
        .size           _Z5printv,(.L_x_2 - _Z5printv)
        .other          _Z5printv,@"STO_CUDA_ENTRY STV_DEFAULT"
_Z5printv:
.text._Z5printv:
[----:B------:R-:W0:Y:S01]  /*0000*/  LDC R1, c[0x0][0x37c] ;  /* 0x0000df00ff017b82 */ /* 0x000e220000000800 */
[----:B------:R-:W1:Y:S01]  /*0010*/  S2R R2, SR_TID.X ;  /* 0x0000000000027919 */ /* 0x000e620000002100 */
[----:B------:R-:W2:Y:S01]  /*0020*/  LDCU UR5, c[0x0][0x2fc] ;  /* 0x00005f80ff0577ac */ /* 0x000ea20008000800 */
[----:B0-----:R-:W-:Y:S01]  /*0030*/  VIADD R1, R1, 0xfffffff8 ;  /* 0xfffffff801017836 */ /* 0x001fe20000000000 */
[----:B------:R-:W-:Y:S01]  /*0040*/  MOV R0, 0x0 ;  /* 0x0000000000007802 */ /* 0x000fe20000000f00 */
[----:B------:R-:W1:Y:S01]  /*0050*/  S2R R3, SR_CTAID.X ;  /* 0x0000000000037919 */ /* 0x000e620000002500 */
[----:B------:R-:W1:Y:S02]  /*0060*/  LDCU UR6, c[0x0][0x360] ;  /* 0x00006c00ff0677ac */ /* 0x000e640008000800 */
[----:B------:R0:W3:Y:S01]  /*0070*/  LDC.64 R8, c[0x4][R0] ;  /* 0x0100000000087b82 */ /* 0x0000e20000000a00 */
[----:B------:R-:W4:Y:S02]  /*0080*/  LDCU UR4, c[0x0][0x2f8] ;  /* 0x00005f00ff0477ac */ /* 0x000f240008000800 */
[----:B----4-:R-:W-:-:S05]  /*0090*/  IADD3 R6, P0, PT, R1, UR4, RZ ;  /* 0x0000000401067c10 */ /* 0x010fca000ff1e0ff */
[----:B--2---:R-:W-:Y:S02]  /*00a0*/  IMAD.X R7, RZ, RZ, UR5, P0 ;  /* 0x00000005ff077e24 */ /* 0x004fe400080e06ff */
[----:B-1----:R-:W-:Y:S01]  /*00b0*/  IMAD R2, R3, UR6, R2 ;  /* 0x0000000603027c24 */ /* 0x002fe2000f8e0202 */
[----:B------:R-:W1:Y:S04]  /*00c0*/  LDCU.64 UR6, c[0x4][0x8] ;  /* 0x01000100ff0677ac */ /* 0x000e680008000a00 */
[----:B------:R0:W-:Y:S01]  /*00d0*/  STL.64 [R1], R2 ;  /* 0x0000000201007387 */ /* 0x0001e20000100a00 */
[----:B-1----:R-:W-:Y:S01]  /*00e0*/  IMAD.U32 R4, RZ, RZ, UR6 ;  /* 0x00000006ff047e24 */ /* 0x002fe2000f8e00ff */
[----:B0--3--:R-:W-:-:S07]  /*00f0*/  MOV R5, UR7 ;  /* 0x0000000700057c02 */ /* 0x009fce0008000f00 */
[----:B------:R-:W-:-:S07]  /*0100*/  LEPC R20, `(.L_x_0) ;  /* 0x000000001014794e */ /* 0x000fce0000000000 */
[----:B------:R-:W-:Y:S05]  /*0110*/  CALL.ABS.NOINC R8 ;  /* 0x0000000008007343 */ /* 0x000fea0003c00000 */
.L_x_0:
[----:B------:R-:W-:Y:S05]  /*0120*/  EXIT ;  /* 0x000000000000794d */ /* 0x000fea0003800000 */
.L_x_1:
[----:B------:R-:W-:-:S00]  /*0130*/  BRA `(.L_x_1) ;  /* 0xfffffffc00fc7947 */ /* 0x000fc0000383ffff */
[----:B------:R-:W-:-:S00]  /*0140*/  NOP ;  /* 0x0000000000007918 */ /* 0x000fc00000000000 */
        /* <DEDUP_REMOVED lines=11> */
.L_x_2:


//--------------------- .nv.global.init           --------------------------
	.section	.nv.global.init,"aw",@progbits
.nv.global.init:
	.type		$str,@object
	.size		$str,(.L_0 - $str)
$str:
        /*0000*/ 	.byte	0x48, 0x65, 0x6c, 0x6c, 0x6f, 0x20, 0x57, 0x6f, 0x72, 0x6c, 0x64, 0x21, 0x20, 0x4d, 0x79, 0x20
        /*0010*/ 	.byte	0x74, 0x68, 0x72, 0x65, 0x61, 0x64, 0x49, 0x64, 0x20, 0x69, 0x73, 0x20, 0x25, 0x64, 0x20, 0x66
        /*0020*/ 	.byte	0x72, 0x6f, 0x6d, 0x20, 0x62, 0x6c, 0x6f, 0x63, 0x6b, 0x20, 0x25, 0x64, 0x0a, 0x00
.L_0:


//--------------------- .nv.shared.reserved.0     --------------------------
	.section	.nv.shared.reserved.0,"aw",@nobits
	.weak		__nv_reservedSMEM_offset_0_alias
	.size		__nv_reservedSMEM_offset_0_alias, 0, 64
	.other		__nv_reservedSMEM_offset_0_alias,@"STO_CUDA_RESERVED_SHARED STV_DEFAULT"
__nv_reservedSMEM_offset_0_alias:
	.zero		0
	.zero		64


//--------------------- .nv.constant0._Z5printv   --------------------------
	.section	.nv.constant0._Z5printv,"a",@progbits
	.sectionflags	@""
	.align	4
.nv.constant0._Z5printv:
	.zero		896


//--------------------- SYMBOLS --------------------------

	.type		.nv.reservedSmem.offset0,@object
	.size		.nv.reservedSmem.offset0,0x4
	.type		vprintf,@function
